	.headerflags	@"EF_CUDA_TEXMODE_UNIFIED EF_CUDA_64BIT_ADDRESS EF_CUDA_ACCELERATORS EF_CUDA_SM90 EF_CUDA_VIRTUAL_SM(EF_CUDA_SM90)"
	.elftype	@"ET_EXEC"


//--------------------- .nv.info                  --------------------------
	.section	.nv.info,"",@"SHT_CUDA_INFO"
	.align	4


	//----- nvinfo : EIATTR_REGCOUNT
	.align		4
        /*0000*/ 	.byte	0x04, 0x2f
        /*0002*/ 	.short	(.L_1 - .L_0)
	.align		4
.L_0:
        /*0004*/ 	.word	index@(triton_poi_fused_convolution_leaky_relu_1)
        /*0008*/ 	.word	0x0000000c


	//----- nvinfo : EIATTR_MIN_STACK_SIZE
	.align		4
.L_1:
        /*000c*/ 	.byte	0x04, 0x12
        /*000e*/ 	.short	(.L_3 - .L_2)
	.align		4
.L_2:
        /*0010*/ 	.word	index@(triton_poi_fused_convolution_leaky_relu_1)
        /*0014*/ 	.word	0x00000000


	//----- nvinfo : EIATTR_FRAME_SIZE
	.align		4
.L_3:
        /*0018*/ 	.byte	0x04, 0x11
        /*001a*/ 	.short	(.L_5 - .L_4)
	.align		4
.L_4:
        /*001c*/ 	.word	index@(triton_poi_fused_convolution_leaky_relu_1)
        /*0020*/ 	.word	0x00000000


	//----- nvinfo : EIATTR_MIN_STACK_SIZE
	.align		4
.L_5:
        /*0024*/ 	.byte	0x04, 0x12
        /*0026*/ 	.short	(.L_7 - .L_6)
	.align		4
.L_6:
        /*0028*/ 	.word	index@(triton_poi_fused_convolution_leaky_relu_1)
        /*002c*/ 	.word	0x00000000
.L_7:


//--------------------- .nv.info.triton_poi_fused_convolution_leaky_relu_1 --------------------------
	.section	.nv.info.triton_poi_fused_convolution_leaky_relu_1,"",@"SHT_CUDA_INFO"
	.sectionflags	@""
	.align	4


	//----- nvinfo : EIATTR_CUDA_API_VERSION
	.align		4
        /*0000*/ 	.byte	0x04, 0x37
        /*0002*/ 	.short	(.L_9 - .L_8)
.L_8:
        /*0004*/ 	.word	0x0000007c


	//----- nvinfo : EIATTR_KPARAM_INFO
	.align		4
.L_9:
        /*0008*/ 	.byte	0x04, 0x17
        /*000a*/ 	.short	(.L_11 - .L_10)
.L_10:
        /*000c*/ 	.word	0x00000000
        /*0010*/ 	.short	0x0002
        /*0012*/ 	.short	0x0010
        /*0014*/ 	.byte	0x00, 0xf0, 0x11, 0x00


	//----- nvinfo : EIATTR_KPARAM_INFO
	.align		4
.L_11:
        /*0018*/ 	.byte	0x04, 0x17
        /*001a*/ 	.short	(.L_13 - .L_12)
.L_12:
        /*001c*/ 	.word	0x00000000
        /*0020*/ 	.short	0x0001
        /*0022*/ 	.short	0x0008
        /*0024*/ 	.byte	0x00, 0xf4, 0x21, 0x00


	//----- nvinfo : EIATTR_KPARAM_INFO
	.align		4
.L_13:
        /*0028*/ 	.byte	0x04, 0x17
        /*002a*/ 	.short	(.L_15 - .L_14)
.L_14:
        /*002c*/ 	.word	0x00000000
        /*0030*/ 	.short	0x0000
        /*0032*/ 	.short	0x0000
        /*0034*/ 	.byte	0x00, 0xf4, 0x21, 0x00


	//----- nvinfo : EIATTR_SPARSE_MMA_MASK
	.align		4
.L_15:
        /*0038*/ 	.byte	0x03, 0x50
        /*003a*/ 	.short	0x0000


	//----- nvinfo : EIATTR_MAXREG_COUNT
	.align		4
        /*003c*/ 	.byte	0x03, 0x1b
        /*003e*/ 	.short	0x00ff


	//----- nvinfo : EIATTR_EXIT_INSTR_OFFSETS
	.align		4
        /*0040*/ 	.byte	0x04, 0x1c
        /*0042*/ 	.short	(.L_17 - .L_16)


	//   ....[0]....
.L_16:
        /*0044*/ 	.word	0x000001b0


	//----- nvinfo : EIATTR_REQNTID
	.align		4
.L_17:
        /*0048*/ 	.byte	0x04, 0x10
        /*004a*/ 	.short	(.L_19 - .L_18)
.L_18:
        /*004c*/ 	.word	0x00000100
        /*0050*/ 	.word	0x00000001
        /*0054*/ 	.word	0x00000001


	//----- nvinfo : EIATTR_CBANK_PARAM_SIZE
	.align		4
.L_19:
        /*0058*/ 	.byte	0x03, 0x19
        /*005a*/ 	.short	0x0014


	//----- nvinfo : EIATTR_PARAM_CBANK
	.align		4
        /*005c*/ 	.byte	0x04, 0x0a
        /*005e*/ 	.short	(.L_21 - .L_20)
	.align		4
.L_20:
        /*0060*/ 	.word	index@(.nv.constant0.triton_poi_fused_convolution_leaky_relu_1)
        /*0064*/ 	.short	0x0210
        /*0066*/ 	.short	0x0014


	//----- nvinfo : EIATTR_SW_WAR
	.align		4
.L_21:
        /*0068*/ 	.byte	0x04, 0x36
        /*006a*/ 	.short	(.L_23 - .L_22)
.L_22:
        /*006c*/ 	.word	0x00000008
.L_23:


//--------------------- .nv.callgraph             --------------------------
	.section	.nv.callgraph,"",@"SHT_CUDA_CALLGRAPH"
	.align	4
	.sectionentsize	8
	.align		4
        /*0000*/ 	.word	0x00000000
	.align		4
        /*0004*/ 	.word	0xffffffff
	.align		4
        /*0008*/ 	.word	0x00000000
	.align		4
        /*000c*/ 	.word	0xfffffffe
	.align		4
        /*0010*/ 	.word	0x00000000
	.align		4
        /*0014*/ 	.word	0xfffffffd
	.align		4
        /*0018*/ 	.word	0x00000000
	.align		4
        /*001c*/ 	.word	0xfffffffc


//--------------------- .text.triton_poi_fused_convolution_leaky_relu_1 --------------------------
	.section	.text.triton_poi_fused_convolution_leaky_relu_1,"ax",@progbits
	.align	128
        .global         triton_poi_fused_convolution_leaky_relu_1
        .type           triton_poi_fused_convolution_leaky_relu_1,@function
        .size           triton_poi_fused_convolution_leaky_relu_1,(.L_x_1 - triton_poi_fused_convolution_leaky_relu_1)
        .other          triton_poi_fused_convolution_leaky_relu_1,@"STO_CUDA_ENTRY STV_DEFAULT"
triton_poi_fused_convolution_leaky_relu_1:
.text.triton_poi_fused_convolution_leaky_relu_1:
[----:B------:R-:W-:Y:S01]  /*0000*/  LDC R1, c[0x0][0x28] ;  /* 0x00000a00ff017b82 */ /* 0x000fe20000000800 */
[----:B------:R-:W1:Y:S07]  /*0010*/  S2R R0, SR_TID.X ;  /* 0x0000000000007919 */ /* 0x000e6e0000002100 */
[----:B------:R-:W2:Y:S01]  /*0020*/  LDC.64 R4, c[0x0][0x218] ;  /* 0x00008600ff047b82 */ /* 0x000ea20000000a00 */
[----:B------:R-:W-:Y:S01]  /*0030*/  ULDC.64 UR4, c[0x0][0x208] ;  /* 0x0000820000047ab9 */ /* 0x000fe20000000a00 */
[----:B------:R-:W3:Y:S06]  /*0040*/  S2R R7, SR_CTAID.X ;  /* 0x0000000000077919 */ /* 0x000eec0000002500 */
[----:B------:R-:W4:Y:S01]  /*0050*/  LDC.64 R2, c[0x0][0x210] ;  /* 0x00008400ff027b82 */ /* 0x000f220000000a00 */
[----:B-1----:R-:W-:Y:S01]  /*0060*/  IMAD.SHL.U32 R0, R0, 0x2, RZ ;  /* 0x0000000200007824 */ /* 0x002fe200078e00ff */
[----:B---3--:R-:W-:-:S04]  /*0070*/  SHF.R.S32.HI R6, RZ, 0x16, R7 ;  /* 0x00000016ff067819 */ /* 0x008fc80000011407 */
[----:B------:R-:W-:Y:S02]  /*0080*/  LOP3.LUT R0, R0, 0x1fe, RZ, 0xc0, !PT ;  /* 0x000001fe00007812 */ /* 0x000fe400078ec0ff */
[----:B------:R-:W-:-:S03]  /*0090*/  SGXT R6, R6, 0x1 ;  /* 0x000000010606781a */ /* 0x000fc60000000200 */
[----:B------:R-:W-:-:S04]  /*00a0*/  IMAD R7, R7, 0x200, R0 ;  /* 0x0000020007077824 */ /* 0x000fc800078e0200 */
[----:B----4-:R-:W-:Y:S01]  /*00b0*/  IMAD.WIDE R2, R7, 0x4, R2 ;  /* 0x0000000407027825 */ /* 0x010fe200078e0202 */
[----:B------:R-:W-:-:S04]  /*00c0*/  LEA.HI R6, R6, R7, RZ, 0xa ;  /* 0x0000000706067211 */ /* 0x000fc800078f50ff */
[----:B------:R-:W-:-:S04]  /*00d0*/  SHF.R.S32.HI R6, RZ, 0xa, R6 ;  /* 0x0000000aff067819 */ /* 0x000fc80000011406 */
[----:B------:R-:W-:-:S04]  /*00e0*/  LEA.HI R0, R6, R6, RZ, 0x6 ;  /* 0x0000000606007211 */ /* 0x000fc800078f30ff */
[----:B------:R-:W-:-:S05]  /*00f0*/  LOP3.LUT R9, R0, 0xffffffc0, RZ, 0xc0, !PT ;  /* 0xffffffc000097812 */ /* 0x000fca00078ec0ff */
[----:B------:R-:W-:Y:S02]  /*0100*/  IMAD.IADD R9, R6, 0x1, -R9 ;  /* 0x0000000106097824 */ /* 0x000fe400078e0a09 */
[----:B------:R-:W3:Y:S02]  /*0110*/  LDG.E.64 R6, desc[UR4][R2.64] ;  /* 0x0000000402067981 */ /* 0x000ee4000c1e1b00 */
[----:B--2---:R-:W-:-:S06]  /*0120*/  IMAD.WIDE R4, R9, 0x4, R4 ;  /* 0x0000000409047825 */ /* 0x004fcc00078e0204 */
[----:B------:R-:W3:Y:S02]  /*0130*/  LDG.E.EL R4, desc[UR4][R4.64] ;  /* 0x0000000404047981 */ /* 0x000ee4000c2e1900 */
[CC--:B---3--:R-:W-:Y:S02]  /*0140*/  FSETP.GT.AND P0, PT, R6.reuse, -R4.reuse, PT ;  /* 0x800000040600720b */ /* 0x0c8fe40003f04000 */
[C---:B------:R-:W-:Y:S01]  /*0150*/  FSETP.GT.AND P1, PT, R7.reuse, -R4, PT ;  /* 0x800000040700720b */ /* 0x040fe20003f24000 */
[--C-:B------:R-:W-:Y:S01]  /*0160*/  FADD R6, R6, R4.reuse ;  /* 0x0000000406067221 */ /* 0x100fe20000000000 */
[----:B------:R-:W-:-:S09]  /*0170*/  FADD R7, R7, R4 ;  /* 0x0000000407077221 */ /* 0x000fd20000000000 */
[----:B------:R-:W-:Y:S02]  /*0180*/  @!P0 FMUL R6, R6, 0.10000000149011611938 ;  /* 0x3dcccccd06068820 */ /* 0x000fe40000400000 */
[----:B------:R-:W-:-:S05]  /*0190*/  @!P1 FMUL R7, R7, 0.10000000149011611938 ;  /* 0x3dcccccd07079820 */ /* 0x000fca0000400000 */
[----:B------:R-:W-:Y:S01]  /*01a0*/  STG.E.64 desc[UR4][R2.64], R6 ;  /* 0x0000000602007986 */ /* 0x000fe2000c101b04 */
[----:B------:R-:W-:Y:S05]  /*01b0*/  EXIT ;  /* 0x000000000000794d */ /* 0x000fea0003800000 */
.L_x_0:
[----:B------:R-:W-:-:S00]  /*01c0*/  BRA `(.L_x_0) ;  /* 0xfffffffc00fc7947 */ /* 0x000fc0000383ffff */
[----:B------:R-:W-:-:S00]  /*01d0*/  NOP ;  /* 0x0000000000007918 */ /* 0x000fc00000000000 */
        /* <DEDUP_REMOVED lines=10> */
.L_x_1:


//--------------------- .nv.constant0.triton_poi_fused_convolution_leaky_relu_1 --------------------------
	.section	.nv.constant0.triton_poi_fused_convolution_leaky_relu_1,"a",@progbits
	.sectionflags	@""
	.align	4
.nv.constant0.triton_poi_fused_convolution_leaky_relu_1:
	.zero		548
